//
// Generated by NVIDIA NVVM Compiler
//
// Compiler Build ID: CL-36424714
// Cuda compilation tools, release 13.0, V13.0.88
// Based on NVVM 20.0.0
//

.version 9.0
.target sm_100
.address_size 64

	// .globl	_Z6jacobiPPPdS1_S1_id

.visible .entry _Z6jacobiPPPdS1_S1_id(
	.param .u64 .ptr .align 1 _Z6jacobiPPPdS1_S1_id_param_0,
	.param .u64 .ptr .align 1 _Z6jacobiPPPdS1_S1_id_param_1,
	.param .u64 .ptr .align 1 _Z6jacobiPPPdS1_S1_id_param_2,
	.param .u32 _Z6jacobiPPPdS1_S1_id_param_3,
	.param .f64 _Z6jacobiPPPdS1_S1_id_param_4
)
{
	.reg .b32 	%r<19>;
	.reg .b64 	%rd<49>;
	.reg .b64 	%fd<16>;

	ld.param.u64 	%rd1, [_Z6jacobiPPPdS1_S1_id_param_0];
	ld.param.u64 	%rd2, [_Z6jacobiPPPdS1_S1_id_param_1];
	ld.param.u64 	%rd3, [_Z6jacobiPPPdS1_S1_id_param_2];
	ld.param.f64 	%fd1, [_Z6jacobiPPPdS1_S1_id_param_4];
	cvta.to.global.u64 	%rd4, %rd1;
	cvta.to.global.u64 	%rd5, %rd3;
	cvta.to.global.u64 	%rd6, %rd2;
	mov.u32 	%r1, %ctaid.x;
	mov.u32 	%r2, %ntid.x;
	mul.lo.s32 	%r3, %r1, %r2;
	mov.u32 	%r4, %nctaid.x;
	mov.u32 	%r5, %tid.x;
	mad.lo.s32 	%r6, %r3, %r4, %r5;
	mov.u32 	%r7, %ctaid.y;
	mov.u32 	%r8, %ntid.y;
	mul.lo.s32 	%r9, %r7, %r8;
	mov.u32 	%r10, %nctaid.y;
	mov.u32 	%r11, %tid.y;
	mad.lo.s32 	%r12, %r9, %r10, %r11;
	mov.u32 	%r13, %ctaid.z;
	mov.u32 	%r14, %ntid.z;
	mul.lo.s32 	%r15, %r13, %r14;
	mov.u32 	%r16, %nctaid.z;
	mov.u32 	%r17, %tid.z;
	mad.lo.s32 	%r18, %r15, %r16, %r17;
	mul.wide.s32 	%rd7, %r6, 8;
	add.s64 	%rd8, %rd6, %rd7;
	ld.global.u64 	%rd9, [%rd8+-8];
	cvta.to.global.u64 	%rd10, %rd9;
	mul.wide.s32 	%rd11, %r12, 8;
	add.s64 	%rd12, %rd10, %rd11;
	ld.global.u64 	%rd13, [%rd12];
	cvta.to.global.u64 	%rd14, %rd13;
	mul.wide.s32 	%rd15, %r18, 8;
	add.s64 	%rd16, %rd14, %rd15;
	ld.global.f64 	%fd2, [%rd16];
	ld.global.u64 	%rd17, [%rd8+8];
	cvta.to.global.u64 	%rd18, %rd17;
	add.s64 	%rd19, %rd18, %rd11;
	ld.global.u64 	%rd20, [%rd19];
	cvta.to.global.u64 	%rd21, %rd20;
	add.s64 	%rd22, %rd21, %rd15;
	ld.global.f64 	%fd3, [%rd22];
	add.f64 	%fd4, %fd2, %fd3;
	ld.global.u64 	%rd23, [%rd8];
	cvta.to.global.u64 	%rd24, %rd23;
	add.s64 	%rd25, %rd24, %rd11;
	ld.global.u64 	%rd26, [%rd25+-8];
	cvta.to.global.u64 	%rd27, %rd26;
	add.s64 	%rd28, %rd27, %rd15;
	ld.global.f64 	%fd5, [%rd28];
	ld.global.u64 	%rd29, [%rd25+8];
	cvta.to.global.u64 	%rd30, %rd29;
	add.s64 	%rd31, %rd30, %rd15;
	ld.global.f64 	%fd6, [%rd31];
	add.f64 	%fd7, %fd5, %fd6;
	ld.global.u64 	%rd32, [%rd25];
	cvta.to.global.u64 	%rd33, %rd32;
	add.s64 	%rd34, %rd33, %rd15;
	ld.global.f64 	%fd8, [%rd34+-8];
	ld.global.f64 	%fd9, [%rd34+8];
	add.f64 	%fd10, %fd8, %fd9;
	add.f64 	%fd11, %fd4, %fd7;
	add.f64 	%fd12, %fd11, %fd10;
	add.s64 	%rd35, %rd5, %rd7;
	ld.global.u64 	%rd36, [%rd35];
	cvta.to.global.u64 	%rd37, %rd36;
	add.s64 	%rd38, %rd37, %rd11;
	ld.global.u64 	%rd39, [%rd38];
	cvta.to.global.u64 	%rd40, %rd39;
	add.s64 	%rd41, %rd40, %rd15;
	ld.global.f64 	%fd13, [%rd41];
	fma.rn.f64 	%fd14, %fd1, %fd13, %fd12;
	div.rn.f64 	%fd15, %fd14, 0d4018000000000000;
	add.s64 	%rd42, %rd4, %rd7;
	ld.global.u64 	%rd43, [%rd42];
	cvta.to.global.u64 	%rd44, %rd43;
	add.s64 	%rd45, %rd44, %rd11;
	ld.global.u64 	%rd46, [%rd45];
	cvta.to.global.u64 	%rd47, %rd46;
	add.s64 	%rd48, %rd47, %rd15;
	st.global.f64 	[%rd48], %fd15;
	ret;

}


// ===== COMPILED SASS (sm_100) =====

	.target	sm_100

	.elftype	@"ET_EXEC"


//--------------------- .note.nv.tkinfo           --------------------------
	.section	.note.nv.tkinfo,"",@"SHT_NOTE"
	.sectionflags	@"SHF_NOTE_NV_TKINFO"
	.tkinfo
        /*0018*/ 	.word	0x00000002
        /*0030*/ 	.string	""
        /*0030*/ 	.string	"ptxas"
        /*0030*/ 	.string	"Cuda compilation tools, release 13.0, V13.0.88"
        /*0030*/ 	.string	"Build cuda_13.0.r13.0/compiler.36424714_0"
        /*0030*/ 	.string	"-arch sm_100 -m 64 "



//--------------------- .note.nv.cuinfo           --------------------------
	.section	.note.nv.cuinfo,"",@"SHT_NOTE"
	.sectionflags	@"SHF_NOTE_NV_CUINFO"
        /*0018*/ 	.short	0x0002
        /*001a*/ 	.short	0x0064
        /*001c*/ 	.short	0x0082
	.zero		2


//--------------------- .nv.info                  --------------------------
	.section	.nv.info,"",@"SHT_CUDA_INFO"
	.align	4


	//----- nvinfo : EIATTR_REGCOUNT
	.align		4
        /*0000*/ 	.byte	0x04, 0x2f
        /*0002*/ 	.short	(.L_1 - .L_0)
	.align		4
.L_0:
        /*0004*/ 	.word	index@(_Z6jacobiPPPdS1_S1_id)
        /*0008*/ 	.word	0x0000001c


	//----- nvinfo : EIATTR_FRAME_SIZE
	.align		4
.L_1:
        /*000c*/ 	.byte	0x04, 0x11
        /*000e*/ 	.short	(.L_3 - .L_2)
	.align		4
.L_2:
        /*0010*/ 	.word	index@($__internal_0_$__cuda_sm20_div_rn_f64_full)
        /*0014*/ 	.word	0x00000000


	//----- nvinfo : EIATTR_FRAME_SIZE
	.align		4
.L_3:
        /*0018*/ 	.byte	0x04, 0x11
        /*001a*/ 	.short	(.L_5 - .L_4)
	.align		4
.L_4:
        /*001c*/ 	.word	index@(_Z6jacobiPPPdS1_S1_id)
        /*0020*/ 	.word	0x00000000


	//----- nvinfo : EIATTR_MIN_STACK_SIZE
	.align		4
.L_5:
        /*0024*/ 	.byte	0x04, 0x12
        /*0026*/ 	.short	(.L_7 - .L_6)
	.align		4
.L_6:
        /*0028*/ 	.word	index@(_Z6jacobiPPPdS1_S1_id)
        /*002c*/ 	.word	0x00000000
.L_7:


//--------------------- .nv.compat                --------------------------
	.section	.nv.compat,"",@"SHT_CUDA_COMPAT_INFO"
	.align	4
        /*0000*/ 	.byte	0x02, 0x09, 0x00, 0x00, 0x02, 0x02, 0x01, 0x00, 0x02, 0x05, 0x05, 0x00, 0x03, 0x07, 0x01, 0x01
        /*0010*/ 	.byte	0x02, 0x03, 0x00, 0x00, 0x02, 0x06, 0x01, 0x00, 0x04, 0x0b, 0x08, 0x00, 0x01, 0x00, 0x00, 0x00
        /*0020*/ 	.byte	0x00, 0x00, 0x00, 0x00


//--------------------- .nv.info._Z6jacobiPPPdS1_S1_id --------------------------
	.section	.nv.info._Z6jacobiPPPdS1_S1_id,"",@"SHT_CUDA_INFO"
	.sectionflags	@""
	.align	4


	//----- nvinfo : EIATTR_CUDA_API_VERSION
	.align		4
        /*0000*/ 	.byte	0x04, 0x37
        /*0002*/ 	.short	(.L_9 - .L_8)
.L_8:
        /*0004*/ 	.word	0x00000082


	//----- nvinfo : EIATTR_KPARAM_INFO
	.align		4
.L_9:
        /*0008*/ 	.byte	0x04, 0x17
        /*000a*/ 	.short	(.L_11 - .L_10)
.L_10:
        /*000c*/ 	.word	0x00000000
        /*0010*/ 	.short	0x0004
        /*0012*/ 	.short	0x0020
        /*0014*/ 	.byte	0x00, 0xf0, 0x21, 0x00


	//----- nvinfo : EIATTR_KPARAM_INFO
	.align		4
.L_11:
        /*0018*/ 	.byte	0x04, 0x17
        /*001a*/ 	.short	(.L_13 - .L_12)
.L_12:
        /*001c*/ 	.word	0x00000000
        /*0020*/ 	.short	0x0003
        /*0022*/ 	.short	0x0018
        /*0024*/ 	.byte	0x00, 0xf0, 0x11, 0x00


	//----- nvinfo : EIATTR_KPARAM_INFO
	.align		4
.L_13:
        /*0028*/ 	.byte	0x04, 0x17
        /*002a*/ 	.short	(.L_15 - .L_14)
.L_14:
        /*002c*/ 	.word	0x00000000
        /*0030*/ 	.short	0x0002
        /*0032*/ 	.short	0x0010
        /*0034*/ 	.byte	0x00, 0xf5, 0x21, 0x00


	//----- nvinfo : EIATTR_KPARAM_INFO
	.align		4
.L_15:
        /*0038*/ 	.byte	0x04, 0x17
        /*003a*/ 	.short	(.L_17 - .L_16)
.L_16:
        /*003c*/ 	.word	0x00000000
        /*0040*/ 	.short	0x0001
        /*0042*/ 	.short	0x0008
        /*0044*/ 	.byte	0x00, 0xf5, 0x21, 0x00


	//----- nvinfo : EIATTR_KPARAM_INFO
	.align		4
.L_17:
        /*0048*/ 	.byte	0x04, 0x17
        /*004a*/ 	.short	(.L_19 - .L_18)
.L_18:
        /*004c*/ 	.word	0x00000000
        /*0050*/ 	.short	0x0000
        /*0052*/ 	.short	0x0000
        /*0054*/ 	.byte	0x00, 0xf5, 0x21, 0x00


	//----- nvinfo : EIATTR_SPARSE_MMA_MASK
	.align		4
.L_19:
        /*0058*/ 	.byte	0x03, 0x50
        /*005a*/ 	.short	0x0000


	//----- nvinfo : EIATTR_MAXREG_COUNT
	.align		4
        /*005c*/ 	.byte	0x03, 0x1b
        /*005e*/ 	.short	0x00ff


	//----- nvinfo : EIATTR_MERCURY_ISA_VERSION
	.align		4
        /*0060*/ 	.byte	0x03, 0x5f
        /*0062*/ 	.short	0x0101


	//----- nvinfo : EIATTR_VRC_CTA_INIT_COUNT
	.align		4
        /*0064*/ 	.byte	0x02, 0x4a
	.zero		1
	.zero		1


	//----- nvinfo : EIATTR_EXIT_INSTR_OFFSETS
	.align		4
        /*0068*/ 	.byte	0x04, 0x1c
        /*006a*/ 	.short	(.L_21 - .L_20)


	//   ....[0]....
.L_20:
        /*006c*/ 	.word	0x00000550


	//----- nvinfo : EIATTR_CRS_STACK_SIZE
	.align		4
.L_21:
        /*0070*/ 	.byte	0x04, 0x1e
        /*0072*/ 	.short	(.L_23 - .L_22)
.L_22:
        /*0074*/ 	.word	0x00000000


	//----- nvinfo : EIATTR_CBANK_PARAM_SIZE
	.align		4
.L_23:
        /*0078*/ 	.byte	0x03, 0x19
        /*007a*/ 	.short	0x0028


	//----- nvinfo : EIATTR_PARAM_CBANK
	.align		4
        /*007c*/ 	.byte	0x04, 0x0a
        /*007e*/ 	.short	(.L_25 - .L_24)
	.align		4
.L_24:
        /*0080*/ 	.word	index@(.nv.constant0._Z6jacobiPPPdS1_S1_id)
        /*0084*/ 	.short	0x0380
        /*0086*/ 	.short	0x0028


	//----- nvinfo : EIATTR_SW_WAR
	.align		4
.L_25:
        /*0088*/ 	.byte	0x04, 0x36
        /*008a*/ 	.short	(.L_27 - .L_26)
.L_26:
        /*008c*/ 	.word	0x00000008
.L_27:


//--------------------- .nv.callgraph             --------------------------
	.section	.nv.callgraph,"",@"SHT_CUDA_CALLGRAPH"
	.align	4
	.sectionentsize	8
	.align		4
        /*0000*/ 	.word	0x00000000
	.align		4
        /*0004*/ 	.word	0xffffffff
	.align		4
        /*0008*/ 	.word	0x00000000
	.align		4
        /*000c*/ 	.word	0xfffffffe
	.align		4
        /*0010*/ 	.word	0x00000000
	.align		4
        /*0014*/ 	.word	0xfffffffd
	.align		4
        /*0018*/ 	.word	0x00000000
	.align		4
        /*001c*/ 	.word	0xfffffffc


//--------------------- .text._Z6jacobiPPPdS1_S1_id --------------------------
	.section	.text._Z6jacobiPPPdS1_S1_id,"ax",@progbits
	.align	128
        .global         _Z6jacobiPPPdS1_S1_id
        .type           _Z6jacobiPPPdS1_S1_id,@function
        .size           _Z6jacobiPPPdS1_S1_id,(.L_x_7 - _Z6jacobiPPPdS1_S1_id)
        .other          _Z6jacobiPPPdS1_S1_id,@"STO_CUDA_ENTRY STV_DEFAULT"
_Z6jacobiPPPdS1_S1_id:
.text._Z6jacobiPPPdS1_S1_id:
[----:B------:R-:W-:Y:S01]  /*0000*/  LDC R1, c[0x0][0x37c] ;  /* 0x0000df00ff017b82 */ /* 0x000fe20000000800 */
[----:B------:R-:W0:Y:S07]  /*0010*/  S2R R5, SR_TID.X ;  /* 0x0000000000057919 */ /* 0x000e2e0000002100 */
[----:B------:R-:W1:Y:S01]  /*0020*/  S2UR UR4, SR_CTAID.X ;  /* 0x00000000000479c3 */ /* 0x000e620000002500 */
[----:B------:R-:W1:Y:S01]  /*0030*/  LDCU UR5, c[0x0][0x360] ;  /* 0x00006c00ff0577ac */ /* 0x000e620008000800 */
[----:B------:R-:W2:Y:S06]  /*0040*/  LDCU.64 UR6, c[0x0][0x358] ;  /* 0x00006b00ff0677ac */ /* 0x000eac0008000a00 */
[----:B------:R-:W0:Y:S08]  /*0050*/  LDC R0, c[0x0][0x370] ;  /* 0x0000dc00ff007b82 */ /* 0x000e300000000800 */
[----:B------:R-:W3:Y:S01]  /*0060*/  LDC.64 R2, c[0x0][0x388] ;  /* 0x0000e200ff027b82 */ /* 0x000ee20000000a00 */
[----:B-1----:R-:W-:-:S07]  /*0070*/  UIMAD UR4, UR4, UR5, URZ ;  /* 0x00000005040472a4 */ /* 0x002fce000f8e02ff */
[----:B------:R-:W1:Y:S01]  /*0080*/  LDC.64 R6, c[0x0][0x390] ;  /* 0x0000e400ff067b82 */ /* 0x000e620000000a00 */
[----:B0-----:R-:W-:-:S04]  /*0090*/  IMAD R0, R0, UR4, R5 ;  /* 0x0000000400007c24 */ /* 0x001fc8000f8e0205 */
[----:B---3--:R-:W-:-:S05]  /*00a0*/  IMAD.WIDE R2, R0, 0x8, R2 ;  /* 0x0000000800027825 */ /* 0x008fca00078e0202 */
[----:B--2---:R-:W2:Y:S04]  /*00b0*/  LDG.E.64 R8, desc[UR6][R2.64+-0x8] ;  /* 0xfffff80602087981 */ /* 0x004ea8000c1e1b00 */
[----:B------:R-:W3:Y:S04]  /*00c0*/  LDG.E.64 R10, desc[UR6][R2.64+0x8] ;  /* 0x00000806020a7981 */ /* 0x000ee8000c1e1b00 */
[----:B------:R-:W4:Y:S01]  /*00d0*/  LDG.E.64 R12, desc[UR6][R2.64] ;  /* 0x00000006020c7981 */ /* 0x000f22000c1e1b00 */
[----:B-1----:R-:W-:-:S06]  /*00e0*/  IMAD.WIDE R6, R0, 0x8, R6 ;  /* 0x0000000800067825 */ /* 0x002fcc00078e0206 */
[----:B------:R-:W5:Y:S01]  /*00f0*/  LDG.E.64 R6, desc[UR6][R6.64] ;  /* 0x0000000606067981 */ /* 0x000f62000c1e1b00 */
[----:B------:R-:W0:Y:S01]  /*0100*/  S2UR UR4, SR_CTAID.Y ;  /* 0x00000000000479c3 */ /* 0x000e220000002600 */
[----:B------:R-:W0:Y:S01]  /*0110*/  LDCU UR5, c[0x0][0x364] ;  /* 0x00006c80ff0577ac */ /* 0x000e220008000800 */
[----:B------:R-:W1:Y:S06]  /*0120*/  S2R R5, SR_TID.Y ;  /* 0x0000000000057919 */ /* 0x000e6c0000002200 */
[----:B------:R-:W1:Y:S01]  /*0130*/  LDC R4, c[0x0][0x374] ;  /* 0x0000dd00ff047b82 */ /* 0x000e620000000800 */
[----:B0-----:R-:W-:-:S06]  /*0140*/  UIMAD UR4, UR4, UR5, URZ ;  /* 0x00000005040472a4 */ /* 0x001fcc000f8e02ff */
[----:B-1----:R-:W-:-:S04]  /*0150*/  IMAD R4, R4, UR4, R5 ;  /* 0x0000000404047c24 */ /* 0x002fc8000f8e0205 */
[----:B--2---:R-:W-:-:S04]  /*0160*/  IMAD.WIDE R14, R4, 0x8, R8 ;  /* 0x00000008040e7825 */ /* 0x004fc800078e0208 */
[C---:B---3--:R-:W-:Y:S02]  /*0170*/  IMAD.WIDE R16, R4.reuse, 0x8, R10 ;  /* 0x0000000804107825 */ /* 0x048fe400078e020a */
[----:B------:R-:W2:Y:S02]  /*0180*/  LDG.E.64 R14, desc[UR6][R14.64] ;  /* 0x000000060e0e7981 */ /* 0x000ea4000c1e1b00 */
[C---:B----4-:R-:W-:Y:S02]  /*0190*/  IMAD.WIDE R18, R4.reuse, 0x8, R12 ;  /* 0x0000000804127825 */ /* 0x050fe400078e020c */
[----:B------:R-:W3:Y:S04]  /*01a0*/  LDG.E.64 R16, desc[UR6][R16.64] ;  /* 0x0000000610107981 */ /* 0x000ee8000c1e1b00 */
[----:B------:R-:W4:Y:S04]  /*01b0*/  LDG.E.64 R12, desc[UR6][R18.64+-0x8] ;  /* 0xfffff806120c7981 */ /* 0x000f28000c1e1b00 */
[----:B------:R-:W4:Y:S04]  /*01c0*/  LDG.E.64 R2, desc[UR6][R18.64+0x8] ;  /* 0x0000080612027981 */ /* 0x000f28000c1e1b00 */
[----:B------:R0:W4:Y:S01]  /*01d0*/  LDG.E.64 R10, desc[UR6][R18.64] ;  /* 0x00000006120a7981 */ /* 0x000122000c1e1b00 */
[----:B-----5:R-:W-:-:S06]  /*01e0*/  IMAD.WIDE R8, R4, 0x8, R6 ;  /* 0x0000000804087825 */ /* 0x020fcc00078e0206 */
[----:B------:R-:W5:Y:S01]  /*01f0*/  LDG.E.64 R8, desc[UR6][R8.64] ;  /* 0x0000000608087981 */ /* 0x000f62000c1e1b00 */
[----:B------:R-:W1:Y:S01]  /*0200*/  S2UR UR4, SR_CTAID.Z ;  /* 0x00000000000479c3 */ /* 0x000e620000002700 */
[----:B------:R-:W0:Y:S01]  /*0210*/  S2R R6, SR_TID.Z ;  /* 0x0000000000067919 */ /* 0x000e220000002300 */
[----:B------:R-:W1:Y:S06]  /*0220*/  LDCU UR5, c[0x0][0x368] ;  /* 0x00006d00ff0577ac */ /* 0x000e6c0008000800 */
[----:B------:R-:W0:Y:S01]  /*0230*/  LDC R5, c[0x0][0x378] ;  /* 0x0000de00ff057b82 */ /* 0x000e220000000800 */
[----:B-1----:R-:W-:-:S06]  /*0240*/  UIMAD UR4, UR4, UR5, URZ ;  /* 0x00000005040472a4 */ /* 0x002fcc000f8e02ff */
[----:B0-----:R-:W-:Y:S01]  /*0250*/  IMAD R5, R5, UR4, R6 ;  /* 0x0000000405057c24 */ /* 0x001fe2000f8e0206 */
[----:B------:R-:W0:Y:S01]  /*0260*/  MUFU.RCP64H R21, 6 ;  /* 0x4018000000157908 */ /* 0x000e220000001800 */
[----:B------:R-:W-:-:S03]  /*0270*/  IMAD.MOV.U32 R18, RZ, RZ, 0x0 ;  /* 0x00000000ff127424 */ /* 0x000fc600078e00ff */
[----:B------:R-:W1:Y:S01]  /*0280*/  LDCU.64 UR4, c[0x0][0x3a0] ;  /* 0x00007400ff0477ac */ /* 0x000e620008000a00 */
[----:B--2---:R-:W-:-:S04]  /*0290*/  IMAD.WIDE R22, R5, 0x8, R14 ;  /* 0x0000000805167825 */ /* 0x004fc800078e020e */
[----:B---3--:R-:W-:-:S04]  /*02a0*/  IMAD.WIDE R14, R5, 0x8, R16 ;  /* 0x00000008050e7825 */ /* 0x008fc800078e0210 */
[C---:B----4-:R-:W-:Y:S02]  /*02b0*/  IMAD.WIDE R6, R5.reuse, 0x8, R12 ;  /* 0x0000000805067825 */ /* 0x050fe400078e020c */
[----:B------:R0:W2:Y:S02]  /*02c0*/  LDG.E.64 R12, desc[UR6][R22.64] ;  /* 0x00000006160c7981 */ /* 0x0000a4000c1e1b00 */
[C---:B------:R-:W-:Y:S02]  /*02d0*/  IMAD.WIDE R2, R5.reuse, 0x8, R2 ;  /* 0x0000000805027825 */ /* 0x040fe400078e0202 */
[----:B------:R-:W2:Y:S04]  /*02e0*/  LDG.E.64 R14, desc[UR6][R14.64] ;  /* 0x000000060e0e7981 */ /* 0x000ea8000c1e1b00 */
[----:B------:R-:W3:Y:S01]  /*02f0*/  LDG.E.64 R6, desc[UR6][R6.64] ;  /* 0x0000000606067981 */ /* 0x000ee2000c1e1b00 */
[----:B------:R-:W-:-:S03]  /*0300*/  IMAD.WIDE R24, R5, 0x8, R10 ;  /* 0x0000000805187825 */ /* 0x000fc600078e020a */
[----:B------:R-:W3:Y:S04]  /*0310*/  LDG.E.64 R2, desc[UR6][R2.64] ;  /* 0x0000000602027981 */ /* 0x000ee8000c1e1b00 */
[----:B------:R-:W4:Y:S04]  /*0320*/  LDG.E.64 R16, desc[UR6][R24.64+-0x8] ;  /* 0xfffff80618107981 */ /* 0x000f28000c1e1b00 */
[----:B------:R-:W4:Y:S01]  /*0330*/  LDG.E.64 R10, desc[UR6][R24.64+0x8] ;  /* 0x00000806180a7981 */ /* 0x000f22000c1e1b00 */
[----:B-----5:R-:W-:-:S06]  /*0340*/  IMAD.WIDE R8, R5, 0x8, R8 ;  /* 0x0000000805087825 */ /* 0x020fcc00078e0208 */
[----:B------:R-:W1:Y:S01]  /*0350*/  LDG.E.64 R8, desc[UR6][R8.64] ;  /* 0x0000000608087981 */ /* 0x000e62000c1e1b00 */
[----:B------:R-:W-:Y:S02]  /*0360*/  IMAD.MOV.U32 R19, RZ, RZ, 0x40180000 ;  /* 0x40180000ff137424 */ /* 0x000fe400078e00ff */
[----:B------:R-:W-:-:S06]  /*0370*/  IMAD.MOV.U32 R20, RZ, RZ, 0x1 ;  /* 0x00000001ff147424 */ /* 0x000fcc00078e00ff */
[----:B0-----:R-:W-:-:S08]  /*0380*/  DFMA R22, R20, -R18, 1 ;  /* 0x3ff000001416742b */ /* 0x001fd00000000812 */
[----:B------:R-:W-:-:S08]  /*0390*/  DFMA R22, R22, R22, R22 ;  /* 0x000000161616722b */ /* 0x000fd00000000016 */
[----:B------:R-:W-:-:S08]  /*03a0*/  DFMA R22, R20, R22, R20 ;  /* 0x000000161416722b */ /* 0x000fd00000000014 */
[----:B------:R-:W-:-:S08]  /*03b0*/  DFMA R18, R22, -R18, 1 ;  /* 0x3ff000001612742b */ /* 0x000fd00000000812 */
[----:B------:R-:W-:Y:S01]  /*03c0*/  DFMA R18, R22, R18, R22 ;  /* 0x000000121612722b */ /* 0x000fe20000000016 */
[----:B------:R-:W-:Y:S01]  /*03d0*/  BSSY.RECONVERGENT B0, `(.L_x_0) ;  /* 0x0000010000007945 */ /* 0x000fe20003800200 */
[----:B--2---:R-:W-:Y:S02]  /*03e0*/  DADD R12, R12, R14 ;  /* 0x000000000c0c7229 */ /* 0x004fe4000000000e */
[----:B---3--:R-:W-:-:S08]  /*03f0*/  DADD R2, R6, R2 ;  /* 0x0000000006027229 */ /* 0x008fd00000000002 */
[----:B------:R-:W-:Y:S02]  /*0400*/  DADD R2, R12, R2 ;  /* 0x000000000c027229 */ /* 0x000fe40000000002 */
[----:B----4-:R-:W-:-:S08]  /*0410*/  DADD R10, R16, R10 ;  /* 0x00000000100a7229 */ /* 0x010fd0000000000a */
[----:B------:R-:W-:-:S08]  /*0420*/  DADD R2, R10, R2 ;  /* 0x000000000a027229 */ /* 0x000fd00000000002 */
[----:B-1----:R-:W-:-:S08]  /*0430*/  DFMA R8, R8, UR4, R2 ;  /* 0x0000000408087c2b */ /* 0x002fd00008000002 */
[----:B------:R-:W-:-:S08]  /*0440*/  DMUL R2, R8, R18 ;  /* 0x0000001208027228 */ /* 0x000fd00000000000 */
[----:B------:R-:W-:-:S08]  /*0450*/  DFMA R6, R2, -6, R8 ;  /* 0xc01800000206782b */ /* 0x000fd00000000008 */
[----:B------:R-:W-:Y:S01]  /*0460*/  DFMA R2, R18, R6, R2 ;  /* 0x000000061202722b */ /* 0x000fe20000000002 */
[----:B------:R-:W-:-:S09]  /*0470*/  FSETP.GEU.AND P1, PT, |R9|, 6.5827683646048100446e-37, PT ;  /* 0x036000000900780b */ /* 0x000fd20003f2e200 */
[----:B------:R-:W-:-:S05]  /*0480*/  FFMA R6, RZ, 2.375, R3 ;  /* 0x40180000ff067823 */ /* 0x000fca0000000003 */
[----:B------:R-:W-:-:S13]  /*0490*/  FSETP.GT.AND P0, PT, |R6|, 1.469367938527859385e-39, PT ;  /* 0x001000000600780b */ /* 0x000fda0003f04200 */
[----:B------:R-:W-:Y:S05]  /*04a0*/  @P0 BRA P1, `(.L_x_1) ;  /* 0x0000000000080947 */ /* 0x000fea0000800000 */
[----:B------:R-:W-:-:S07]  /*04b0*/  MOV R10, 0x4d0 ;  /* 0x000004d0000a7802 */ /* 0x000fce0000000f00 */
[----:B------:R-:W-:Y:S05]  /*04c0*/  CALL.REL.NOINC `($__internal_0_$__cuda_sm20_div_rn_f64_full) ;  /* 0x0000000000247944 */ /* 0x000fea0003c00000 */
.L_x_1:
[----:B------:R-:W-:Y:S05]  /*04d0*/  BSYNC.RECONVERGENT B0 ;  /* 0x0000000000007941 */ /* 0x000fea0003800200 */
.L_x_0:
[----:B------:R-:W0:Y:S02]  /*04e0*/  LDC.64 R6, c[0x0][0x380] ;  /* 0x0000e000ff067b82 */ /* 0x000e240000000a00 */
[----:B0-----:R-:W-:-:S06]  /*04f0*/  IMAD.WIDE R6, R0, 0x8, R6 ;  /* 0x0000000800067825 */ /* 0x001fcc00078e0206 */
[----:B------:R-:W2:Y:S02]  /*0500*/  LDG.E.64 R6, desc[UR6][R6.64] ;  /* 0x0000000606067981 */ /* 0x000ea4000c1e1b00 */
[----:B--2---:R-:W-:-:S06]  /*0510*/  IMAD.WIDE R8, R4, 0x8, R6 ;  /* 0x0000000804087825 */ /* 0x004fcc00078e0206 */
[----:B------:R-:W2:Y:S02]  /*0520*/  LDG.E.64 R8, desc[UR6][R8.64] ;  /* 0x0000000608087981 */ /* 0x000ea4000c1e1b00 */
[----:B--2---:R-:W-:-:S05]  /*0530*/  IMAD.WIDE R4, R5, 0x8, R8 ;  /* 0x0000000805047825 */ /* 0x004fca00078e0208 */
[----:B------:R-:W-:Y:S01]  /*0540*/  STG.E.64 desc[UR6][R4.64], R2 ;  /* 0x0000000204007986 */ /* 0x000fe2000c101b06 */
[----:B------:R-:W-:Y:S05]  /*0550*/  EXIT ;  /* 0x000000000000794d */ /* 0x000fea0003800000 */
        .weak           $__internal_0_$__cuda_sm20_div_rn_f64_full
        .type           $__internal_0_$__cuda_sm20_div_rn_f64_full,@function
        .size           $__internal_0_$__cuda_sm20_div_rn_f64_full,(.L_x_7 - $__internal_0_$__cuda_sm20_div_rn_f64_full)
$__internal_0_$__cuda_sm20_div_rn_f64_full:
[----:B------:R-:W-:Y:S01]  /*0560*/  IMAD.MOV.U32 R3, RZ, RZ, 0x3ff80000 ;  /* 0x3ff80000ff037424 */ /* 0x000fe200078e00ff */
[----:B------:R-:W-:Y:S01]  /*0570*/  MOV R2, 0x0 ;  /* 0x0000000000027802 */ /* 0x000fe20000000f00 */
[----:B------:R-:W-:Y:S01]  /*0580*/  IMAD.MOV.U32 R12, RZ, RZ, 0x1 ;  /* 0x00000001ff0c7424 */ /* 0x000fe200078e00ff */
[----:B------:R-:W-:Y:S01]  /*0590*/  MOV R6, R8 ;  /* 0x0000000800067202 */ /* 0x000fe20000000f00 */
[----:B------:R-:W0:Y:S01]  /*05a0*/  MUFU.RCP64H R13, R3 ;  /* 0x00000003000d7308 */ /* 0x000e220000001800 */
[----:B------:R-:W-:Y:S01]  /*05b0*/  IMAD.MOV.U32 R7, RZ, RZ, R9 ;  /* 0x000000ffff077224 */ /* 0x000fe200078e0009 */
[----:B------:R-:W-:Y:S01]  /*05c0*/  MOV R21, 0x40100000 ;  /* 0x4010000000157802 */ /* 0x000fe20000000f00 */
[----:B------:R-:W-:Y:S01]  /*05d0*/  IMAD.MOV.U32 R8, RZ, RZ, 0x1ca00000 ;  /* 0x1ca00000ff087424 */ /* 0x000fe200078e00ff */
[----:B------:R-:W-:Y:S02]  /*05e0*/  BSSY.RECONVERGENT B1, `(.L_x_2) ;  /* 0x0000045000017945 */ /* 0x000fe40003800200 */
[----:B------:R-:W-:Y:S01]  /*05f0*/  FSETP.GEU.AND P1, PT, |R7|, 1.469367938527859385e-39, PT ;  /* 0x001000000700780b */ /* 0x000fe20003f2e200 */
[----:B------:R-:W-:Y:S01]  /*0600*/  VIADD R22, R21, 0xffffffff ;  /* 0xffffffff15167836 */ /* 0x000fe20000000000 */
[----:B------:R-:W-:-:S04]  /*0610*/  LOP3.LUT R11, R7, 0x7ff00000, RZ, 0xc0, !PT ;  /* 0x7ff00000070b7812 */ /* 0x000fc800078ec0ff */
[----:B------:R-:W-:Y:S01]  /*0620*/  ISETP.GE.U32.AND P0, PT, R11, 0x40100000, PT ;  /* 0x401000000b00780c */ /* 0x000fe20003f06070 */
[----:B------:R-:W-:Y:S01]  /*0630*/  IMAD.MOV.U32 R20, RZ, RZ, R11 ;  /* 0x000000ffff147224 */ /* 0x000fe200078e000b */
[----:B0-----:R-:W-:-:S08]  /*0640*/  DFMA R14, R12, -R2, 1 ;  /* 0x3ff000000c0e742b */ /* 0x001fd00000000802 */
[----:B------:R-:W-:-:S08]  /*0650*/  DFMA R14, R14, R14, R14 ;  /* 0x0000000e0e0e722b */ /* 0x000fd0000000000e */
[----:B------:R-:W-:Y:S01]  /*0660*/  DFMA R16, R12, R14, R12 ;  /* 0x0000000e0c10722b */ /* 0x000fe2000000000c */
[----:B------:R-:W-:Y:S02]  /*0670*/  SEL R15, R8, 0x63400000, !P0 ;  /* 0x63400000080f7807 */ /* 0x000fe40004000000 */
[----:B------:R-:W-:Y:S02]  /*0680*/  MOV R8, R6 ;  /* 0x0000000600087202 */ /* 0x000fe40000000f00 */
[C-C-:B------:R-:W-:Y:S02]  /*0690*/  @!P1 LOP3.LUT R12, R15.reuse, 0x80000000, R7.reuse, 0xf8, !PT ;  /* 0x800000000f0c9812 */ /* 0x140fe400078ef807 */
[----:B------:R-:W-:Y:S01]  /*06a0*/  LOP3.LUT R9, R15, 0x800fffff, R7, 0xf8, !PT ;  /* 0x800fffff0f097812 */ /* 0x000fe200078ef807 */
[----:B------:R-:W-:Y:S01]  /*06b0*/  DFMA R18, R16, -R2, 1 ;  /* 0x3ff000001012742b */ /* 0x000fe20000000802 */
[----:B------:R-:W-:Y:S01]  /*06c0*/  @!P1 LOP3.LUT R13, R12, 0x100000, RZ, 0xfc, !PT ;  /* 0x001000000c0d9812 */ /* 0x000fe200078efcff */
[----:B------:R-:W-:-:S06]  /*06d0*/  @!P1 IMAD.MOV.U32 R12, RZ, RZ, RZ ;  /* 0x000000ffff0c9224 */ /* 0x000fcc00078e00ff */
[----:B------:R-:W-:Y:S02]  /*06e0*/  @!P1 DFMA R8, R8, 2, -R12 ;  /* 0x400000000808982b */ /* 0x000fe4000000080c */
[----:B------:R-:W-:-:S08]  /*06f0*/  DFMA R12, R16, R18, R16 ;  /* 0x00000012100c722b */ /* 0x000fd00000000010 */
[----:B------:R-:W-:Y:S01]  /*0700*/  @!P1 LOP3.LUT R20, R9, 0x7ff00000, RZ, 0xc0, !PT ;  /* 0x7ff0000009149812 */ /* 0x000fe200078ec0ff */
[----:B------:R-:W-:-:S04]  /*0710*/  DMUL R16, R12, R8 ;  /* 0x000000080c107228 */ /* 0x000fc80000000000 */
[----:B------:R-:W-:-:S04]  /*0720*/  VIADD R14, R20, 0xffffffff ;  /* 0xffffffff140e7836 */ /* 0x000fc80000000000 */
[----:B------:R-:W-:Y:S01]  /*0730*/  DFMA R18, R16, -R2, R8 ;  /* 0x800000021012722b */ /* 0x000fe20000000008 */
[----:B------:R-:W-:-:S04]  /*0740*/  ISETP.GT.U32.AND P0, PT, R14, 0x7feffffe, PT ;  /* 0x7feffffe0e00780c */ /* 0x000fc80003f04070 */
[----:B------:R-:W-:-:S03]  /*0750*/  ISETP.GT.U32.OR P0, PT, R22, 0x7feffffe, P0 ;  /* 0x7feffffe1600780c */ /* 0x000fc60000704470 */
[----:B------:R-:W-:-:S10]  /*0760*/  DFMA R12, R12, R18, R16 ;  /* 0x000000120c0c722b */ /* 0x000fd40000000010 */
[----:B------:R-:W-:Y:S05]  /*0770*/  @P0 BRA `(.L_x_3) ;  /* 0x0000000000680947 */ /* 0x000fea0003800000 */
[----:B------:R-:W-:-:S04]  /*0780*/  MOV R6, 0x40100000 ;  /* 0x4010000000067802 */ /* 0x000fc80000000f00 */
[----:B------:R-:W-:-:S04]  /*0790*/  VIADDMNMX R11, R11, -R6, 0xb9600000, !PT ;  /* 0xb96000000b0b7446 */ /* 0x000fc80007800906 */
[----:B------:R-:W-:-:S05]  /*07a0*/  VIMNMX R6, PT, PT, R11, 0x46a00000, PT ;  /* 0x46a000000b067848 */ /* 0x000fca0003fe0100 */
[----:B------:R-:W-:Y:S01]  /*07b0*/  IMAD.IADD R11, R6, 0x1, -R15 ;  /* 0x00000001060b7824 */ /* 0x000fe200078e0a0f */
[----:B------:R-:W-:-:S03]  /*07c0*/  MOV R6, RZ ;  /* 0x000000ff00067202 */ /* 0x000fc60000000f00 */
[----:B------:R-:W-:-:S06]  /*07d0*/  VIADD R7, R11, 0x7fe00000 ;  /* 0x7fe000000b077836 */ /* 0x000fcc0000000000 */
[----:B------:R-:W-:-:S10]  /*07e0*/  DMUL R14, R12, R6 ;  /* 0x000000060c0e7228 */ /* 0x000fd40000000000 */
[----:B------:R-:W-:-:S13]  /*07f0*/  FSETP.GTU.AND P0, PT, |R15|, 1.469367938527859385e-39, PT ;  /* 0x001000000f00780b */ /* 0x000fda0003f0c200 */
[----:B------:R-:W-:Y:S05]  /*0800*/  @P0 BRA `(.L_x_4) ;  /* 0x0000000000880947 */ /* 0x000fea0003800000 */
[----:B------:R-:W-:Y:S01]  /*0810*/  DFMA R2, R12, -R2, R8 ;  /* 0x800000020c02722b */ /* 0x000fe20000000008 */
[----:B------:R-:W-:-:S09]  /*0820*/  IMAD.MOV.U32 R6, RZ, RZ, RZ ;  /* 0x000000ffff067224 */ /* 0x000fd200078e00ff */
[C---:B------:R-:W-:Y:S02]  /*0830*/  FSETP.NEU.AND P0, PT, R3.reuse, RZ, PT ;  /* 0x000000ff0300720b */ /* 0x040fe40003f0d000 */
[----:B------:R-:W-:-:S04]  /*0840*/  LOP3.LUT R2, R3, 0x40180000, RZ, 0x3c, !PT ;  /* 0x4018000003027812 */ /* 0x000fc800078e3cff */
[----:B------:R-:W-:-:S04]  /*0850*/  LOP3.LUT R9, R2, 0x80000000, RZ, 0xc0, !PT ;  /* 0x8000000002097812 */ /* 0x000fc800078ec0ff */
[----:B------:R-:W-:-:S03]  /*0860*/  LOP3.LUT R7, R9, R7, RZ, 0xfc, !PT ;  /* 0x0000000709077212 */ /* 0x000fc600078efcff */
[----:B------:R-:W-:Y:S05]  /*0870*/  @!P0 BRA `(.L_x_4) ;  /* 0x00000000006c8947 */ /* 0x000fea0003800000 */
[----:B------:R-:W-:Y:S01]  /*0880*/  IMAD.MOV R3, RZ, RZ, -R11 ;  /* 0x000000ffff037224 */ /* 0x000fe200078e0a0b */
[----:B------:R-:W-:Y:S01]  /*0890*/  MOV R2, RZ ;  /* 0x000000ff00027202 */ /* 0x000fe20000000f00 */
[----:B------:R-:W-:Y:S01]  /*08a0*/  DMUL.RP R6, R12, R6 ;  /* 0x000000060c067228 */ /* 0x000fe20000008000 */
[----:B------:R-:W-:-:S04]  /*08b0*/  IADD3 R11, PT, PT, -R11, -0x43300000, RZ ;  /* 0xbcd000000b0b7810 */ /* 0x000fc80007ffe1ff */
[----:B------:R-:W-:-:S05]  /*08c0*/  DFMA R2, R14, -R2, R12 ;  /* 0x800000020e02722b */ /* 0x000fca000000000c */
[----:B------:R-:W-:-:S05]  /*08d0*/  LOP3.LUT R9, R7, R9, RZ, 0x3c, !PT ;  /* 0x0000000907097212 */ /* 0x000fca00078e3cff */
[----:B------:R-:W-:-:S04]  /*08e0*/  FSETP.NEU.AND P0, PT, |R3|, R11, PT ;  /* 0x0000000b0300720b */ /* 0x000fc80003f0d200 */
[----:B------:R-:W-:Y:S02]  /*08f0*/  FSEL R14, R6, R14, !P0 ;  /* 0x0000000e060e7208 */ /* 0x000fe40004000000 */
[----:B------:R-:W-:Y:S01]  /*0900*/  FSEL R15, R9, R15, !P0 ;  /* 0x0000000f090f7208 */ /* 0x000fe20004000000 */
[----:B------:R-:W-:Y:S06]  /*0910*/  BRA `(.L_x_4) ;  /* 0x0000000000447947 */ /* 0x000fec0003800000 */
.L_x_3:
[----:B------:R-:W-:-:S14]  /*0920*/  DSETP.NAN.AND P0, PT, R6, R6, PT ;  /* 0x000000060600722a */ /* 0x000fdc0003f08000 */
[----:B------:R-:W-:Y:S05]  /*0930*/  @P0 BRA `(.L_x_5) ;  /* 0x0000000000340947 */ /* 0x000fea0003800000 */
[----:B------:R-:W-:Y:S01]  /*0940*/  ISETP.NE.AND P0, PT, R20, R21, PT ;  /* 0x000000151400720c */ /* 0x000fe20003f05270 */
[----:B------:R-:W-:Y:S02]  /*0950*/  IMAD.MOV.U32 R14, RZ, RZ, 0x0 ;  /* 0x00000000ff0e7424 */ /* 0x000fe400078e00ff */
[----:B------:R-:W-:-:S10]  /*0960*/  IMAD.MOV.U32 R15, RZ, RZ, -0x80000 ;  /* 0xfff80000ff0f7424 */ /* 0x000fd400078e00ff */
[----:B------:R-:W-:Y:S05]  /*0970*/  @!P0 BRA `(.L_x_4) ;  /* 0x00000000002c8947 */ /* 0x000fea0003800000 */
[----:B------:R-:W-:Y:S02]  /*0980*/  ISETP.NE.AND P0, PT, R20, 0x7ff00000, PT ;  /* 0x7ff000001400780c */ /* 0x000fe40003f05270 */
[----:B------:R-:W-:Y:S02]  /*0990*/  LOP3.LUT R6, R7, 0x40180000, RZ, 0x3c, !PT ;  /* 0x4018000007067812 */ /* 0x000fe400078e3cff */
[----:B------:R-:W-:Y:S02]  /*09a0*/  ISETP.EQ.OR P0, PT, R21, RZ, !P0 ;  /* 0x000000ff1500720c */ /* 0x000fe40004702670 */
[----:B------:R-:W-:-:S11]  /*09b0*/  LOP3.LUT R15, R6, 0x80000000, RZ, 0xc0, !PT ;  /* 0x80000000060f7812 */ /* 0x000fd600078ec0ff */
[----:B------:R-:W-:Y:S02]  /*09c0*/  @P0 LOP3.LUT R2, R15, 0x7ff00000, RZ, 0xfc, !PT ;  /* 0x7ff000000f020812 */ /* 0x000fe400078efcff */
[----:B------:R-:W-:Y:S01]  /*09d0*/  @!P0 MOV R14, RZ ;  /* 0x000000ff000e8202 */ /* 0x000fe20000000f00 */
[----:B------:R-:W-:Y:S02]  /*09e0*/  @P0 IMAD.MOV.U32 R14, RZ, RZ, RZ ;  /* 0x000000ffff0e0224 */ /* 0x000fe400078e00ff */
[----:B------:R-:W-:Y:S01]  /*09f0*/  @P0 IMAD.MOV.U32 R15, RZ, RZ, R2 ;  /* 0x000000ffff0f0224 */ /* 0x000fe200078e0002 */
[----:B------:R-:W-:Y:S06]  /*0a00*/  BRA `(.L_x_4) ;  /* 0x0000000000087947 */ /* 0x000fec0003800000 */
.L_x_5:
[----:B------:R-:W-:Y:S02]  /*0a10*/  LOP3.LUT R15, R7, 0x80000, RZ, 0xfc, !PT ;  /* 0x00080000070f7812 */ /* 0x000fe400078efcff */
[----:B------:R-:W-:-:S07]  /*0a20*/  MOV R14, R6 ;  /* 0x00000006000e7202 */ /* 0x000fce0000000f00 */
.L_x_4:
[----:B------:R-:W-:Y:S05]  /*0a30*/  BSYNC.RECONVERGENT B1 ;  /* 0x0000000000017941 */ /* 0x000fea0003800200 */
.L_x_2:
[----:B------:R-:W-:Y:S02]  /*0a40*/  HFMA2 R11, -RZ, RZ, 0, 0 ;  /* 0x00000000ff0b7431 */ /* 0x000fe400000001ff */
[----:B------:R-:W-:Y:S02]  /*0a50*/  IMAD.MOV.U32 R2, RZ, RZ, R14 ;  /* 0x000000ffff027224 */ /* 0x000fe400078e000e */
[----:B------:R-:W-:Y:S01]  /*0a60*/  IMAD.MOV.U32 R3, RZ, RZ, R15 ;  /* 0x000000ffff037224 */ /* 0x000fe200078e000f */
[----:B------:R-:W-:Y:S06]  /*0a70*/  RET.REL.NODEC R10 `(_Z6jacobiPPPdS1_S1_id) ;  /* 0xfffffff40a607950 */ /* 0x000fec0003c3ffff */
.L_x_6:
[----:B------:R-:W-:-:S00]  /*0a80*/  BRA `(.L_x_6) ;  /* 0xfffffffc00fc7947 */ /* 0x000fc0000383ffff */
[----:B------:R-:W-:-:S00]  /*0a90*/  NOP ;  /* 0x0000000000007918 */ /* 0x000fc00000000000 */
        /* <DEDUP_REMOVED lines=14> */
.L_x_7:


//--------------------- .nv.shared.reserved.0     --------------------------
	.section	.nv.shared.reserved.0,"aw",@nobits
	.weak		__nv_reservedSMEM_offset_0_alias
	.size		__nv_reservedSMEM_offset_0_alias, 0, 64
	.other		__nv_reservedSMEM_offset_0_alias,@"STO_CUDA_RESERVED_SHARED STV_DEFAULT"
__nv_reservedSMEM_offset_0_alias:
	.zero		0
	.zero		64


//--------------------- .nv.constant0._Z6jacobiPPPdS1_S1_id --------------------------
	.section	.nv.constant0._Z6jacobiPPPdS1_S1_id,"a",@progbits
	.sectionflags	@""
	.align	4
.nv.constant0._Z6jacobiPPPdS1_S1_id:
	.zero		936


//--------------------- SYMBOLS --------------------------

	.type		.nv.reservedSmem.offset0,@object
	.size		.nv.reservedSmem.offset0,0x4
